//
// Generated by NVIDIA NVVM Compiler
//
// Compiler Build ID: CL-36424714
// Cuda compilation tools, release 13.0, V13.0.88
// Based on NVVM 20.0.0
//

.version 9.0
.target sm_100
.address_size 64

	// .globl	_Z15reductionKernelPfS_i
.extern .shared .align 16 .b8 sharedData[];

.visible .entry _Z15reductionKernelPfS_i(
	.param .u64 .ptr .align 1 _Z15reductionKernelPfS_i_param_0,
	.param .u64 .ptr .align 1 _Z15reductionKernelPfS_i_param_1,
	.param .u32 _Z15reductionKernelPfS_i_param_2
)
{
	.reg .pred 	%p<6>;
	.reg .b32 	%r<14>;
	.reg .b32 	%f<9>;
	.reg .b64 	%rd<9>;

	ld.param.u64 	%rd1, [_Z15reductionKernelPfS_i_param_0];
	ld.param.u64 	%rd2, [_Z15reductionKernelPfS_i_param_1];
	ld.param.u32 	%r8, [_Z15reductionKernelPfS_i_param_2];
	mov.u32 	%r1, %tid.x;
	mov.u32 	%r2, %ctaid.x;
	mov.u32 	%r13, %ntid.x;
	mad.lo.s32 	%r4, %r2, %r13, %r1;
	setp.ge.s32 	%p1, %r4, %r8;
	mov.f32 	%f8, 0f00000000;
	@%p1 bra 	$L__BB0_2;
	cvta.to.global.u64 	%rd3, %rd1;
	mul.wide.s32 	%rd4, %r4, 4;
	add.s64 	%rd5, %rd3, %rd4;
	ld.global.f32 	%f8, [%rd5];
$L__BB0_2:
	shl.b32 	%r9, %r1, 2;
	mov.u32 	%r10, sharedData;
	add.s32 	%r5, %r10, %r9;
	st.shared.f32 	[%r5], %f8;
	bar.sync 	0;
	setp.lt.u32 	%p2, %r13, 2;
	@%p2 bra 	$L__BB0_6;
$L__BB0_3:
	shr.u32 	%r7, %r13, 1;
	setp.ge.u32 	%p3, %r1, %r7;
	@%p3 bra 	$L__BB0_5;
	shl.b32 	%r11, %r7, 2;
	add.s32 	%r12, %r5, %r11;
	ld.shared.f32 	%f4, [%r12];
	ld.shared.f32 	%f5, [%r5];
	add.f32 	%f6, %f4, %f5;
	st.shared.f32 	[%r5], %f6;
$L__BB0_5:
	bar.sync 	0;
	setp.gt.u32 	%p4, %r13, 3;
	mov.u32 	%r13, %r7;
	@%p4 bra 	$L__BB0_3;
$L__BB0_6:
	setp.ne.s32 	%p5, %r1, 0;
	@%p5 bra 	$L__BB0_8;
	ld.shared.f32 	%f7, [sharedData];
	cvta.to.global.u64 	%rd6, %rd2;
	mul.wide.u32 	%rd7, %r2, 4;
	add.s64 	%rd8, %rd6, %rd7;
	st.global.f32 	[%rd8], %f7;
$L__BB0_8:
	ret;

}


// ===== COMPILED SASS (sm_100) =====

	.target	sm_100

	.elftype	@"ET_EXEC"


//--------------------- .note.nv.tkinfo           --------------------------
	.section	.note.nv.tkinfo,"",@"SHT_NOTE"
	.sectionflags	@"SHF_NOTE_NV_TKINFO"
	.tkinfo
        /*0018*/ 	.word	0x00000002
        /*0030*/ 	.string	""
        /*0030*/ 	.string	"ptxas"
        /*0030*/ 	.string	"Cuda compilation tools, release 13.0, V13.0.88"
        /*0030*/ 	.string	"Build cuda_13.0.r13.0/compiler.36424714_0"
        /*0030*/ 	.string	"-arch sm_100 -m 64 "



//--------------------- .note.nv.cuinfo           --------------------------
	.section	.note.nv.cuinfo,"",@"SHT_NOTE"
	.sectionflags	@"SHF_NOTE_NV_CUINFO"
        /*0018*/ 	.short	0x0002
        /*001a*/ 	.short	0x0064
        /*001c*/ 	.short	0x0082
	.zero		2


//--------------------- .nv.info                  --------------------------
	.section	.nv.info,"",@"SHT_CUDA_INFO"
	.align	4


	//----- nvinfo : EIATTR_REGCOUNT
	.align		4
        /*0000*/ 	.byte	0x04, 0x2f
        /*0002*/ 	.short	(.L_1 - .L_0)
	.align		4
.L_0:
        /*0004*/ 	.word	index@(_Z15reductionKernelPfS_i)
        /*0008*/ 	.word	0x0000000b


	//----- nvinfo : EIATTR_FRAME_SIZE
	.align		4
.L_1:
        /*000c*/ 	.byte	0x04, 0x11
        /*000e*/ 	.short	(.L_3 - .L_2)
	.align		4
.L_2:
        /*0010*/ 	.word	index@(_Z15reductionKernelPfS_i)
        /*0014*/ 	.word	0x00000000


	//----- nvinfo : EIATTR_MIN_STACK_SIZE
	.align		4
.L_3:
        /*0018*/ 	.byte	0x04, 0x12
        /*001a*/ 	.short	(.L_5 - .L_4)
	.align		4
.L_4:
        /*001c*/ 	.word	index@(_Z15reductionKernelPfS_i)
        /*0020*/ 	.word	0x00000000
.L_5:


//--------------------- .nv.compat                --------------------------
	.section	.nv.compat,"",@"SHT_CUDA_COMPAT_INFO"
	.align	4
        /*0000*/ 	.byte	0x02, 0x09, 0x00, 0x00, 0x02, 0x02, 0x01, 0x00, 0x02, 0x05, 0x05, 0x00, 0x03, 0x07, 0x01, 0x01
        /*0010*/ 	.byte	0x02, 0x03, 0x00, 0x00, 0x02, 0x06, 0x01, 0x00, 0x04, 0x0b, 0x08, 0x00, 0x09, 0x00, 0x00, 0x00
        /*0020*/ 	.byte	0x00, 0x00, 0x00, 0x00


//--------------------- .nv.info._Z15reductionKernelPfS_i --------------------------
	.section	.nv.info._Z15reductionKernelPfS_i,"",@"SHT_CUDA_INFO"
	.sectionflags	@""
	.align	4


	//----- nvinfo : EIATTR_CUDA_API_VERSION
	.align		4
        /*0000*/ 	.byte	0x04, 0x37
        /*0002*/ 	.short	(.L_7 - .L_6)
.L_6:
        /*0004*/ 	.word	0x00000082


	//----- nvinfo : EIATTR_KPARAM_INFO
	.align		4
.L_7:
        /*0008*/ 	.byte	0x04, 0x17
        /*000a*/ 	.short	(.L_9 - .L_8)
.L_8:
        /*000c*/ 	.word	0x00000000
        /*0010*/ 	.short	0x0002
        /*0012*/ 	.short	0x0010
        /*0014*/ 	.byte	0x00, 0xf0, 0x11, 0x00


	//----- nvinfo : EIATTR_KPARAM_INFO
	.align		4
.L_9:
        /*0018*/ 	.byte	0x04, 0x17
        /*001a*/ 	.short	(.L_11 - .L_10)
.L_10:
        /*001c*/ 	.word	0x00000000
        /*0020*/ 	.short	0x0001
        /*0022*/ 	.short	0x0008
        /*0024*/ 	.byte	0x00, 0xf5, 0x21, 0x00


	//----- nvinfo : EIATTR_KPARAM_INFO
	.align		4
.L_11:
        /*0028*/ 	.byte	0x04, 0x17
        /*002a*/ 	.short	(.L_13 - .L_12)
.L_12:
        /*002c*/ 	.word	0x00000000
        /*0030*/ 	.short	0x0000
        /*0032*/ 	.short	0x0000
        /*0034*/ 	.byte	0x00, 0xf5, 0x21, 0x00


	//----- nvinfo : EIATTR_SPARSE_MMA_MASK
	.align		4
.L_13:
        /*0038*/ 	.byte	0x03, 0x50
        /*003a*/ 	.short	0x0000


	//----- nvinfo : EIATTR_MAXREG_COUNT
	.align		4
        /*003c*/ 	.byte	0x03, 0x1b
        /*003e*/ 	.short	0x00ff


	//----- nvinfo : EIATTR_NUM_BARRIERS
	.align		4
        /*0040*/ 	.byte	0x02, 0x4c
        /*0042*/ 	.byte	0x01
	.zero		1


	//----- nvinfo : EIATTR_MERCURY_ISA_VERSION
	.align		4
        /*0044*/ 	.byte	0x03, 0x5f
        /*0046*/ 	.short	0x0101


	//----- nvinfo : EIATTR_VRC_CTA_INIT_COUNT
	.align		4
        /*0048*/ 	.byte	0x02, 0x4a
	.zero		1
	.zero		1


	//----- nvinfo : EIATTR_EXIT_INSTR_OFFSETS
	.align		4
        /*004c*/ 	.byte	0x04, 0x1c
        /*004e*/ 	.short	(.L_15 - .L_14)


	//   ....[0]....
.L_14:
        /*0050*/ 	.word	0x00000210


	//   ....[1]....
        /*0054*/ 	.word	0x00000290


	//----- nvinfo : EIATTR_CBANK_PARAM_SIZE
	.align		4
.L_15:
        /*0058*/ 	.byte	0x03, 0x19
        /*005a*/ 	.short	0x0014


	//----- nvinfo : EIATTR_PARAM_CBANK
	.align		4
        /*005c*/ 	.byte	0x04, 0x0a
        /*005e*/ 	.short	(.L_17 - .L_16)
	.align		4
.L_16:
        /*0060*/ 	.word	index@(.nv.constant0._Z15reductionKernelPfS_i)
        /*0064*/ 	.short	0x0380
        /*0066*/ 	.short	0x0014


	//----- nvinfo : EIATTR_SW_WAR
	.align		4
.L_17:
        /*0068*/ 	.byte	0x04, 0x36
        /*006a*/ 	.short	(.L_19 - .L_18)
.L_18:
        /*006c*/ 	.word	0x00000008
.L_19:


//--------------------- .nv.callgraph             --------------------------
	.section	.nv.callgraph,"",@"SHT_CUDA_CALLGRAPH"
	.align	4
	.sectionentsize	8
	.align		4
        /*0000*/ 	.word	0x00000000
	.align		4
        /*0004*/ 	.word	0xffffffff
	.align		4
        /*0008*/ 	.word	0x00000000
	.align		4
        /*000c*/ 	.word	0xfffffffe
	.align		4
        /*0010*/ 	.word	0x00000000
	.align		4
        /*0014*/ 	.word	0xfffffffd
	.align		4
        /*0018*/ 	.word	0x00000000
	.align		4
        /*001c*/ 	.word	0xfffffffc


//--------------------- .text._Z15reductionKernelPfS_i --------------------------
	.section	.text._Z15reductionKernelPfS_i,"ax",@progbits
	.align	128
        .global         _Z15reductionKernelPfS_i
        .type           _Z15reductionKernelPfS_i,@function
        .size           _Z15reductionKernelPfS_i,(.L_x_3 - _Z15reductionKernelPfS_i)
        .other          _Z15reductionKernelPfS_i,@"STO_CUDA_ENTRY STV_DEFAULT"
_Z15reductionKernelPfS_i:
.text._Z15reductionKernelPfS_i:
[----:B------:R-:W-:Y:S01]  /*0000*/  LDC R1, c[0x0][0x37c] ;  /* 0x0000df00ff017b82 */ /* 0x000fe20000000800 */
[----:B------:R-:W0:Y:S01]  /*0010*/  S2R R6, SR_TID.X ;  /* 0x0000000000067919 */ /* 0x000e220000002100 */
[----:B------:R-:W0:Y:S01]  /*0020*/  LDCU UR8, c[0x0][0x360] ;  /* 0x00006c00ff0877ac */ /* 0x000e220008000800 */
[----:B------:R-:W-:Y:S01]  /*0030*/  IMAD.MOV.U32 R4, RZ, RZ, RZ ;  /* 0x000000ffff047224 */ /* 0x000fe200078e00ff */
[----:B------:R-:W0:Y:S01]  /*0040*/  S2R R7, SR_CTAID.X ;  /* 0x0000000000077919 */ /* 0x000e220000002500 */
[----:B------:R-:W1:Y:S01]  /*0050*/  LDCU UR4, c[0x0][0x390] ;  /* 0x00007200ff0477ac */ /* 0x000e620008000800 */
[----:B------:R-:W2:Y:S01]  /*0060*/  LDCU.64 UR6, c[0x0][0x358] ;  /* 0x00006b00ff0677ac */ /* 0x000ea20008000a00 */
[----:B0-----:R-:W-:-:S05]  /*0070*/  IMAD R5, R7, UR8, R6 ;  /* 0x0000000807057c24 */ /* 0x001fca000f8e0206 */
[----:B-1----:R-:W-:-:S13]  /*0080*/  ISETP.GE.AND P0, PT, R5, UR4, PT ;  /* 0x0000000405007c0c */ /* 0x002fda000bf06270 */
[----:B------:R-:W0:Y:S02]  /*0090*/  @!P0 LDC.64 R2, c[0x0][0x380] ;  /* 0x0000e000ff028b82 */ /* 0x000e240000000a00 */
[----:B0-----:R-:W-:-:S05]  /*00a0*/  @!P0 IMAD.WIDE R2, R5, 0x4, R2 ;  /* 0x0000000405028825 */ /* 0x001fca00078e0202 */
[----:B--2---:R-:W2:Y:S01]  /*00b0*/  @!P0 LDG.E R4, desc[UR6][R2.64] ;  /* 0x0000000602048981 */ /* 0x004ea2000c1e1900 */
[----:B------:R-:W0:Y:S01]  /*00c0*/  S2UR UR5, SR_CgaCtaId ;  /* 0x00000000000579c3 */ /* 0x000e220000008800 */
[----:B------:R-:W-:Y:S01]  /*00d0*/  IMAD.U32 R0, RZ, RZ, UR8 ;  /* 0x00000008ff007e24 */ /* 0x000fe2000f8e00ff */
[----:B------:R-:W-:Y:S01]  /*00e0*/  UMOV UR4, 0x400 ;  /* 0x0000040000047882 */ /* 0x000fe20000000000 */
[----:B------:R-:W-:-:S03]  /*00f0*/  ISETP.NE.AND P0, PT, R6, RZ, PT ;  /* 0x000000ff0600720c */ /* 0x000fc60003f05270 */
[----:B------:R-:W-:Y:S01]  /*0100*/  ISETP.GE.U32.AND P1, PT, R0, 0x2, PT ;  /* 0x000000020000780c */ /* 0x000fe20003f26070 */
[----:B0-----:R-:W-:-:S06]  /*0110*/  ULEA UR4, UR5, UR4, 0x18 ;  /* 0x0000000405047291 */ /* 0x001fcc000f8ec0ff */
[----:B------:R-:W-:-:S05]  /*0120*/  LEA R5, R6, UR4, 0x2 ;  /* 0x0000000406057c11 */ /* 0x000fca000f8e10ff */
[----:B--2---:R0:W-:Y:S01]  /*0130*/  STS [R5], R4 ;  /* 0x0000000405007388 */ /* 0x0041e20000000800 */
[----:B------:R-:W-:Y:S06]  /*0140*/  BAR.SYNC.DEFER_BLOCKING 0x0 ;  /* 0x0000000000007b1d */ /* 0x000fec0000010000 */
[----:B------:R-:W-:Y:S05]  /*0150*/  @!P1 BRA `(.L_x_0) ;  /* 0x00000000002c9947 */ /* 0x000fea0003800000 */
.L_x_1:
[----:B------:R-:W-:-:S04]  /*0160*/  SHF.R.U32.HI R8, RZ, 0x1, R0 ;  /* 0x00000001ff087819 */ /* 0x000fc80000011600 */
[----:B------:R-:W-:-:S13]  /*0170*/  ISETP.GE.U32.AND P1, PT, R6, R8, PT ;  /* 0x000000080600720c */ /* 0x000fda0003f26070 */
[----:B------:R-:W-:Y:S01]  /*0180*/  @!P1 LEA R2, R8, R5, 0x2 ;  /* 0x0000000508029211 */ /* 0x000fe200078e10ff */
[----:B------:R-:W-:Y:S05]  /*0190*/  @!P1 LDS R3, [R5] ;  /* 0x0000000005039984 */ /* 0x000fea0000000800 */
[----:B------:R-:W0:Y:S02]  /*01a0*/  @!P1 LDS R2, [R2] ;  /* 0x0000000002029984 */ /* 0x000e240000000800 */
[----:B0-----:R-:W-:-:S05]  /*01b0*/  @!P1 FADD R4, R2, R3 ;  /* 0x0000000302049221 */ /* 0x001fca0000000000 */
[----:B------:R1:W-:Y:S01]  /*01c0*/  @!P1 STS [R5], R4 ;  /* 0x0000000405009388 */ /* 0x0003e20000000800 */
[----:B------:R-:W-:Y:S01]  /*01d0*/  BAR.SYNC.DEFER_BLOCKING 0x0 ;  /* 0x0000000000007b1d */ /* 0x000fe20000010000 */
[----:B------:R-:W-:Y:S01]  /*01e0*/  ISETP.GT.U32.AND P1, PT, R0, 0x3, PT ;  /* 0x000000030000780c */ /* 0x000fe20003f24070 */
[----:B------:R-:W-:-:S12]  /*01f0*/  IMAD.MOV.U32 R0, RZ, RZ, R8 ;  /* 0x000000ffff007224 */ /* 0x000fd800078e0008 */
[----:B-1----:R-:W-:Y:S05]  /*0200*/  @P1 BRA `(.L_x_1) ;  /* 0xfffffffc00d41947 */ /* 0x002fea000383ffff */
.L_x_0:
[----:B------:R-:W-:Y:S05]  /*0210*/  @P0 EXIT ;  /* 0x000000000000094d */ /* 0x000fea0003800000 */
[----:B------:R-:W1:Y:S01]  /*0220*/  S2UR UR5, SR_CgaCtaId ;  /* 0x00000000000579c3 */ /* 0x000e620000008800 */
[----:B------:R-:W-:-:S07]  /*0230*/  UMOV UR4, 0x400 ;  /* 0x0000040000047882 */ /* 0x000fce0000000000 */
[----:B------:R-:W2:Y:S01]  /*0240*/  LDC.64 R2, c[0x0][0x388] ;  /* 0x0000e200ff027b82 */ /* 0x000ea20000000a00 */
[----:B-1----:R-:W-:Y:S01]  /*0250*/  ULEA UR4, UR5, UR4, 0x18 ;  /* 0x0000000405047291 */ /* 0x002fe2000f8ec0ff */
[----:B--2---:R-:W-:-:S08]  /*0260*/  IMAD.WIDE.U32 R2, R7, 0x4, R2 ;  /* 0x0000000407027825 */ /* 0x004fd000078e0002 */
[----:B0-----:R-:W0:Y:S04]  /*0270*/  LDS R5, [UR4] ;  /* 0x00000004ff057984 */ /* 0x001e280008000800 */
[----:B0-----:R-:W-:Y:S01]  /*0280*/  STG.E desc[UR6][R2.64], R5 ;  /* 0x0000000502007986 */ /* 0x001fe2000c101906 */
[----:B------:R-:W-:Y:S05]  /*0290*/  EXIT ;  /* 0x000000000000794d */ /* 0x000fea0003800000 */
.L_x_2:
[----:B------:R-:W-:-:S00]  /*02a0*/  BRA `(.L_x_2) ;  /* 0xfffffffc00fc7947 */ /* 0x000fc0000383ffff */
[----:B------:R-:W-:-:S00]  /*02b0*/  NOP ;  /* 0x0000000000007918 */ /* 0x000fc00000000000 */
        /* <DEDUP_REMOVED lines=12> */
.L_x_3:


//--------------------- .nv.shared._Z15reductionKernelPfS_i --------------------------
	.section	.nv.shared._Z15reductionKernelPfS_i,"aw",@nobits
	.sectionflags	@""
	.align	16
	.zero		1024


//--------------------- .nv.shared.reserved.0     --------------------------
	.section	.nv.shared.reserved.0,"aw",@nobits
	.weak		__nv_reservedSMEM_offset_0_alias
	.size		__nv_reservedSMEM_offset_0_alias, 0, 64
	.other		__nv_reservedSMEM_offset_0_alias,@"STO_CUDA_RESERVED_SHARED STV_DEFAULT"
__nv_reservedSMEM_offset_0_alias:
	.zero		0
	.zero		64


//--------------------- .nv.constant0._Z15reductionKernelPfS_i --------------------------
	.section	.nv.constant0._Z15reductionKernelPfS_i,"a",@progbits
	.sectionflags	@""
	.align	4
.nv.constant0._Z15reductionKernelPfS_i:
	.zero		916


//--------------------- SYMBOLS --------------------------

	.type		.nv.reservedSmem.offset0,@object
	.size		.nv.reservedSmem.offset0,0x4
	.type		.nv.reservedSmem.cap,@object
	.size		.nv.reservedSmem.cap,0x4
